	.headerflags	@"EF_CUDA_TEXMODE_UNIFIED EF_CUDA_64BIT_ADDRESS EF_CUDA_ACCELERATORS EF_CUDA_SM90 EF_CUDA_VIRTUAL_SM(EF_CUDA_SM90)"
	.elftype	@"ET_EXEC"


//--------------------- .nv.info                  --------------------------
	.section	.nv.info,"",@"SHT_CUDA_INFO"
	.align	4


	//----- nvinfo : EIATTR_REGCOUNT
	.align		4
        /*0000*/ 	.byte	0x04, 0x2f
        /*0002*/ 	.short	(.L_3 - .L_2)
	.align		4
.L_2:
        /*0004*/ 	.word	index@(triton_poi_fused__native_batch_norm_legit_no_training_21)
        /*0008*/ 	.word	0x00000018


	//----- nvinfo : EIATTR_MIN_STACK_SIZE
	.align		4
.L_3:
        /*000c*/ 	.byte	0x04, 0x12
        /*000e*/ 	.short	(.L_5 - .L_4)
	.align		4
.L_4:
        /*0010*/ 	.word	index@(triton_poi_fused__native_batch_norm_legit_no_training_21)
        /*0014*/ 	.word	0x00000000


	//----- nvinfo : EIATTR_FRAME_SIZE
	.align		4
.L_5:
        /*0018*/ 	.byte	0x04, 0x11
        /*001a*/ 	.short	(.L_7 - .L_6)
	.align		4
.L_6:
        /*001c*/ 	.word	index@(triton_poi_fused__native_batch_norm_legit_no_training_21)
        /*0020*/ 	.word	0x00000000


	//----- nvinfo : EIATTR_MIN_STACK_SIZE
	.align		4
.L_7:
        /*0024*/ 	.byte	0x04, 0x12
        /*0026*/ 	.short	(.L_9 - .L_8)
	.align		4
.L_8:
        /*0028*/ 	.word	index@(triton_poi_fused__native_batch_norm_legit_no_training_21)
        /*002c*/ 	.word	0x00000000
.L_9:


//--------------------- .nv.info.triton_poi_fused__native_batch_norm_legit_no_training_21 --------------------------
	.section	.nv.info.triton_poi_fused__native_batch_norm_legit_no_training_21,"",@"SHT_CUDA_INFO"
	.sectionflags	@""
	.align	4


	//----- nvinfo : EIATTR_CUDA_API_VERSION
	.align		4
        /*0000*/ 	.byte	0x04, 0x37
        /*0002*/ 	.short	(.L_11 - .L_10)
.L_10:
        /*0004*/ 	.word	0x0000007c


	//----- nvinfo : EIATTR_KPARAM_INFO
	.align		4
.L_11:
        /*0008*/ 	.byte	0x04, 0x17
        /*000a*/ 	.short	(.L_13 - .L_12)
.L_12:
        /*000c*/ 	.word	0x00000000
        /*0010*/ 	.short	0x0006
        /*0012*/ 	.short	0x0030
        /*0014*/ 	.byte	0x00, 0xf0, 0x11, 0x00


	//----- nvinfo : EIATTR_KPARAM_INFO
	.align		4
.L_13:
        /*0018*/ 	.byte	0x04, 0x17
        /*001a*/ 	.short	(.L_15 - .L_14)
.L_14:
        /*001c*/ 	.word	0x00000000
        /*0020*/ 	.short	0x0005
        /*0022*/ 	.short	0x0028
        /*0024*/ 	.byte	0x00, 0xf4, 0x21, 0x00


	//----- nvinfo : EIATTR_KPARAM_INFO
	.align		4
.L_15:
        /*0028*/ 	.byte	0x04, 0x17
        /*002a*/ 	.short	(.L_17 - .L_16)
.L_16:
        /*002c*/ 	.word	0x00000000
        /*0030*/ 	.short	0x0004
        /*0032*/ 	.short	0x0020
        /*0034*/ 	.byte	0x00, 0xf4, 0x21, 0x00


	//----- nvinfo : EIATTR_KPARAM_INFO
	.align		4
.L_17:
        /*0038*/ 	.byte	0x04, 0x17
        /*003a*/ 	.short	(.L_19 - .L_18)
.L_18:
        /*003c*/ 	.word	0x00000000
        /*0040*/ 	.short	0x0003
        /*0042*/ 	.short	0x0018
        /*0044*/ 	.byte	0x00, 0xf4, 0x21, 0x00


	//----- nvinfo : EIATTR_KPARAM_INFO
	.align		4
.L_19:
        /*0048*/ 	.byte	0x04, 0x17
        /*004a*/ 	.short	(.L_21 - .L_20)
.L_20:
        /*004c*/ 	.word	0x00000000
        /*0050*/ 	.short	0x0002
        /*0052*/ 	.short	0x0010
        /*0054*/ 	.byte	0x00, 0xf4, 0x21, 0x00


	//----- nvinfo : EIATTR_KPARAM_INFO
	.align		4
.L_21:
        /*0058*/ 	.byte	0x04, 0x17
        /*005a*/ 	.short	(.L_23 - .L_22)
.L_22:
        /*005c*/ 	.word	0x00000000
        /*0060*/ 	.short	0x0001
        /*0062*/ 	.short	0x0008
        /*0064*/ 	.byte	0x00, 0xf4, 0x21, 0x00


	//----- nvinfo : EIATTR_KPARAM_INFO
	.align		4
.L_23:
        /*0068*/ 	.byte	0x04, 0x17
        /*006a*/ 	.short	(.L_25 - .L_24)
.L_24:
        /*006c*/ 	.word	0x00000000
        /*0070*/ 	.short	0x0000
        /*0072*/ 	.short	0x0000
        /*0074*/ 	.byte	0x00, 0xf4, 0x21, 0x00


	//----- nvinfo : EIATTR_SPARSE_MMA_MASK
	.align		4
.L_25:
        /*0078*/ 	.byte	0x03, 0x50
        /*007a*/ 	.short	0x0000


	//----- nvinfo : EIATTR_MAXREG_COUNT
	.align		4
        /*007c*/ 	.byte	0x03, 0x1b
        /*007e*/ 	.short	0x00ff


	//----- nvinfo : EIATTR_EXIT_INSTR_OFFSETS
	.align		4
        /*0080*/ 	.byte	0x04, 0x1c
        /*0082*/ 	.short	(.L_27 - .L_26)


	//   ....[0]....
.L_26:
        /*0084*/ 	.word	0x000003e0


	//   ....[1]....
        /*0088*/ 	.word	0x00000400


	//----- nvinfo : EIATTR_REQNTID
	.align		4
.L_27:
        /*008c*/ 	.byte	0x04, 0x10
        /*008e*/ 	.short	(.L_29 - .L_28)
.L_28:
        /*0090*/ 	.word	0x00000080
        /*0094*/ 	.word	0x00000001
        /*0098*/ 	.word	0x00000001


	//----- nvinfo : EIATTR_CBANK_PARAM_SIZE
	.align		4
.L_29:
        /*009c*/ 	.byte	0x03, 0x19
        /*009e*/ 	.short	0x0034


	//----- nvinfo : EIATTR_PARAM_CBANK
	.align		4
        /*00a0*/ 	.byte	0x04, 0x0a
        /*00a2*/ 	.short	(.L_31 - .L_30)
	.align		4
.L_30:
        /*00a4*/ 	.word	index@(.nv.constant0.triton_poi_fused__native_batch_norm_legit_no_training_21)
        /*00a8*/ 	.short	0x0210
        /*00aa*/ 	.short	0x0034


	//----- nvinfo : EIATTR_SW_WAR
	.align		4
.L_31:
        /*00ac*/ 	.byte	0x04, 0x36
        /*00ae*/ 	.short	(.L_33 - .L_32)
.L_32:
        /*00b0*/ 	.word	0x00000008
.L_33:


//--------------------- .nv.callgraph             --------------------------
	.section	.nv.callgraph,"",@"SHT_CUDA_CALLGRAPH"
	.align	4
	.sectionentsize	8
	.align		4
        /*0000*/ 	.word	0x00000000
	.align		4
        /*0004*/ 	.word	0xffffffff
	.align		4
        /*0008*/ 	.word	0x00000000
	.align		4
        /*000c*/ 	.word	0xfffffffe
	.align		4
        /*0010*/ 	.word	0x00000000
	.align		4
        /*0014*/ 	.word	0xfffffffd
	.align		4
        /*0018*/ 	.word	0x00000000
	.align		4
        /*001c*/ 	.word	0xfffffffc


//--------------------- .nv.constant4             --------------------------
	.section	.nv.constant4,"a",@progbits
	.align	8
	.align		8
.nv.constant4:
        /*0000*/ 	.dword	_$_str
	.align		8
        /*0008*/ 	.dword	_$_str_$_2


//--------------------- .text.triton_poi_fused__native_batch_norm_legit_no_training_21 --------------------------
	.section	.text.triton_poi_fused__native_batch_norm_legit_no_training_21,"ax",@progbits
	.align	128
        .global         triton_poi_fused__native_batch_norm_legit_no_training_21
        .type           triton_poi_fused__native_batch_norm_legit_no_training_21,@function
        .size           triton_poi_fused__native_batch_norm_legit_no_training_21,(.L_x_1 - triton_poi_fused__native_batch_norm_legit_no_training_21)
        .other          triton_poi_fused__native_batch_norm_legit_no_training_21,@"STO_CUDA_ENTRY STV_DEFAULT"
triton_poi_fused__native_batch_norm_legit_no_training_21:
.text.triton_poi_fused__native_batch_norm_legit_no_training_21:
[----:B------:R-:W0:Y:S01]  /*0000*/  LDC R1, c[0x0][0x28] ;  /* 0x00000a00ff017b82 */ /* 0x000e220000000800 */
[----:B------:R-:W1:Y:S01]  /*0010*/  S2R R0, SR_TID.X ;  /* 0x0000000000007919 */ /* 0x000e620000002100 */
[----:B------:R-:W-:-:S06]  /*0020*/  HFMA2.MMA R2, -RZ, RZ, 0, 0 ;  /* 0x00000000ff027435 */ /* 0x000fcc00000001ff */
[----:B------:R-:W2:Y:S01]  /*0030*/  LDC.64 R10, c[0x0][0x220] ;  /* 0x00008800ff0a7b82 */ /* 0x000ea20000000a00 */
[----:B------:R-:W-:Y:S01]  /*0040*/  ULDC.64 UR4, c[0x0][0x208] ;  /* 0x0000820000047ab9 */ /* 0x000fe20000000a00 */
[----:B------:R-:W3:Y:S06]  /*0050*/  S2R R3, SR_CTAID.X ;  /* 0x0000000000037919 */ /* 0x000eec0000002500 */
[----:B------:R-:W4:Y:S08]  /*0060*/  LDC.64 R14, c[0x0][0x210] ;  /* 0x00008400ff0e7b82 */ /* 0x000f300000000a00 */
[----:B------:R-:W5:Y:S08]  /*0070*/  LDC.64 R16, c[0x0][0x218] ;  /* 0x00008600ff107b82 */ /* 0x000f700000000a00 */
[----:B------:R-:W5:Y:S01]  /*0080*/  LDC.64 R18, c[0x0][0x228] ;  /* 0x00008a00ff127b82 */ /* 0x000f620000000a00 */
[----:B-1----:R-:W-:-:S07]  /*0090*/  SHF.L.U32 R0, R0, 0x1, RZ ;  /* 0x0000000100007819 */ /* 0x002fce00000006ff */
[----:B------:R-:W1:Y:S01]  /*00a0*/  LDC.64 R20, c[0x0][0x230] ;  /* 0x00008c00ff147b82 */ /* 0x000e620000000a00 */
[----:B------:R-:W-:-:S04]  /*00b0*/  LOP3.LUT R0, R0, 0xfe, RZ, 0xc0, !PT ;  /* 0x000000fe00007812 */ /* 0x000fc800078ec0ff */
[----:B---3--:R-:W-:-:S04]  /*00c0*/  LEA R3, R3, R0, 0x8 ;  /* 0x0000000003037211 */ /* 0x008fc800078e40ff */
[C---:B------:R-:W-:Y:S01]  /*00d0*/  ISETP.GE.AND P4, PT, R3.reuse, 0x3c00, PT ;  /* 0x00003c000300780c */ /* 0x040fe20003f86270 */
[----:B------:R-:W-:-:S05]  /*00e0*/  IMAD.HI R0, R3, -0x77777777, R2 ;  /* 0x8888888903007827 */ /* 0x000fca00078e0202 */
[----:B------:R-:W-:-:S04]  /*00f0*/  SHF.R.U32.HI R5, RZ, 0x1f, R0 ;  /* 0x0000001fff057819 */ /* 0x000fc80000011600 */
[----:B------:R-:W-:-:S05]  /*0100*/  LEA.HI.SX32 R5, R0, R5, 0x19 ;  /* 0x0000000500057211 */ /* 0x000fca00078fcaff */
[----:B------:R-:W-:Y:S01]  /*0110*/  IMAD R13, R5, -0xf0, R3 ;  /* 0xffffff10050d7824 */ /* 0x000fe200078e0203 */
[----:B------:R-:W-:-:S03]  /*0120*/  CS2R R4, SRZ ;  /* 0x0000000000047805 */ /* 0x000fc6000001ff00 */
[----:B--2---:R-:W-:-:S05]  /*0130*/  IMAD.WIDE R10, R13, 0x4, R10 ;  /* 0x000000040d0a7825 */ /* 0x004fca00078e020a */
[----:B------:R2:W3:Y:S01]  /*0140*/  @!P4 LDG.E.EL.64 R4, desc[UR4][R10.64] ;  /* 0x000000040a04c981 */ /* 0x0004e2000c2e1b00 */
[----:B------:R-:W-:Y:S02]  /*0150*/  CS2R R6, SRZ ;  /* 0x0000000000067805 */ /* 0x000fe4000001ff00 */
[----:B------:R-:W-:Y:S01]  /*0160*/  CS2R R8, SRZ ;  /* 0x0000000000087805 */ /* 0x000fe2000001ff00 */
[----:B----4-:R-:W-:-:S04]  /*0170*/  IMAD.WIDE R14, R3, 0x4, R14 ;  /* 0x00000004030e7825 */ /* 0x010fc800078e020e */
[C---:B-----5:R-:W-:Y:S01]  /*0180*/  IMAD.WIDE R16, R13.reuse, 0x4, R16 ;  /* 0x000000040d107825 */ /* 0x060fe200078e0210 */
[----:B------:R-:W4:Y:S01]  /*0190*/  @!P4 LDG.E.64 R6, desc[UR4][R14.64] ;  /* 0x000000040e06c981 */ /* 0x000f22000c1e1b00 */
[----:B--2---:R-:W-:Y:S02]  /*01a0*/  CS2R R10, SRZ ;  /* 0x00000000000a7805 */ /* 0x004fe4000001ff00 */
[C---:B0-----:R-:W-:Y:S01]  /*01b0*/  IMAD.WIDE R18, R13.reuse, 0x4, R18 ;  /* 0x000000040d127825 */ /* 0x041fe200078e0212 */
[----:B------:R0:W4:Y:S03]  /*01c0*/  @!P4 LDG.E.EL.64 R8, desc[UR4][R16.64] ;  /* 0x000000041008c981 */ /* 0x000126000c2e1b00 */
[----:B-1----:R-:W-:Y:S01]  /*01d0*/  IMAD.WIDE R20, R13, 0x4, R20 ;  /* 0x000000040d147825 */ /* 0x002fe200078e0214 */
[----:B------:R-:W-:-:S04]  /*01e0*/  CS2R R12, SRZ ;  /* 0x00000000000c7805 */ /* 0x000fc8000001ff00 */
[----:B------:R-:W2:Y:S04]  /*01f0*/  @!P4 LDG.E.EL.64 R10, desc[UR4][R20.64] ;  /* 0x00000004140ac981 */ /* 0x000ea8000c2e1b00 */
[----:B------:R-:W2:Y:S01]  /*0200*/  @!P4 LDG.E.EL.64 R12, desc[UR4][R18.64] ;  /* 0x00000004120cc981 */ /* 0x000ea2000c2e1b00 */
[----:B0-----:R-:W-:Y:S01]  /*0210*/  MOV R17, 0x3e800000 ;  /* 0x3e80000000117802 */ /* 0x001fe20000000f00 */
[----:B---3--:R-:W-:Y:S01]  /*0220*/  FADD R4, R4, 9.9999997473787516356e-06 ;  /* 0x3727c5ac04047421 */ /* 0x008fe20000000000 */
[----:B------:R-:W-:-:S03]  /*0230*/  FADD R0, R5, 9.9999997473787516356e-06 ;  /* 0x3727c5ac05007421 */ /* 0x000fc60000000000 */
[----:B------:R0:W1:Y:S08]  /*0240*/  MUFU.SQRT R2, R4 ;  /* 0x0000000400027308 */ /* 0x0000700000002000 */
[----:B------:R-:W3:Y:S01]  /*0250*/  MUFU.SQRT R14, R0 ;  /* 0x00000000000e7308 */ /* 0x000ee20000002000 */
[----:B0-----:R-:W0:Y:S01]  /*0260*/  LDC.64 R4, c[0x0][0x238] ;  /* 0x00008e00ff047b82 */ /* 0x001e220000000a00 */
[----:B-1----:R-:W-:-:S02]  /*0270*/  FSETP.GT.AND P0, PT, R2, 8.50705917302346158658e+37, PT ;  /* 0x7e8000000200780b */ /* 0x002fc40003f04000 */
[----:B------:R-:W-:Y:S02]  /*0280*/  FSETP.GEU.AND P2, PT, R2, 1.175494350822287508e-38, PT ;  /* 0x008000000200780b */ /* 0x000fe40003f4e000 */
[C---:B---3--:R-:W-:Y:S02]  /*0290*/  FSETP.GT.AND P1, PT, R14.reuse, 8.50705917302346158658e+37, PT ;  /* 0x7e8000000e00780b */ /* 0x048fe40003f24000 */
[----:B------:R-:W-:-:S07]  /*02a0*/  FSETP.GEU.AND P3, PT, R14, 1.175494350822287508e-38, PT ;  /* 0x008000000e00780b */ /* 0x000fce0003f6e000 */
[----:B------:R-:W-:-:S04]  /*02b0*/  @P0 FMUL R2, R2, 0.25 ;  /* 0x3e80000002020820 */ /* 0x000fc80000400000 */
[----:B------:R-:W-:Y:S01]  /*02c0*/  @!P2 FMUL R2, R2, 16777216 ;  /* 0x4b8000000202a820 */ /* 0x000fe20000400000 */
[----:B------:R-:W-:-:S04]  /*02d0*/  @P1 FMUL R14, R14, 0.25 ;  /* 0x3e8000000e0e1820 */ /* 0x000fc80000400000 */
[----:B------:R-:W-:Y:S01]  /*02e0*/  @!P3 FMUL R14, R14, 16777216 ;  /* 0x4b8000000e0eb820 */ /* 0x000fe20000400000 */
[----:B------:R-:W1:Y:S01]  /*02f0*/  MUFU.RCP R2, R2 ;  /* 0x0000000200027308 */ /* 0x000e620000001000 */
[----:B------:R-:W-:-:S07]  /*0300*/  FSEL R15, R17, 1, P0 ;  /* 0x3f800000110f7808 */ /* 0x000fce0000000000 */
[----:B------:R-:W3:Y:S01]  /*0310*/  MUFU.RCP R14, R14 ;  /* 0x0000000e000e7308 */ /* 0x000ee20000001000 */
[----:B------:R-:W-:Y:S01]  /*0320*/  FSEL R17, R17, 1, P1 ;  /* 0x3f80000011117808 */ /* 0x000fe20000800000 */
[----:B------:R-:W-:-:S04]  /*0330*/  @!P2 FMUL R15, R15, 16777216 ;  /* 0x4b8000000f0fa820 */ /* 0x000fc80000400000 */
[----:B------:R-:W-:Y:S01]  /*0340*/  @!P3 FMUL R17, R17, 16777216 ;  /* 0x4b8000001111b820 */ /* 0x000fe20000400000 */
[----:B----4-:R-:W-:Y:S01]  /*0350*/  FADD R7, -R9, R7 ;  /* 0x0000000709077221 */ /* 0x010fe20000000100 */
[----:B------:R-:W-:Y:S01]  /*0360*/  FADD R6, -R8, R6 ;  /* 0x0000000608067221 */ /* 0x000fe20000000100 */
[----:B-1----:R-:W-:Y:S01]  /*0370*/  FMUL R15, R2, R15 ;  /* 0x0000000f020f7220 */ /* 0x002fe20000400000 */
[----:B---3--:R-:W-:-:S03]  /*0380*/  FMUL R0, R14, R17 ;  /* 0x000000110e007220 */ /* 0x008fc60000400000 */
[----:B------:R-:W-:Y:S01]  /*0390*/  FMUL R15, R6, R15 ;  /* 0x0000000f060f7220 */ /* 0x000fe20000400000 */
[----:B------:R-:W-:Y:S01]  /*03a0*/  FMUL R0, R7, R0 ;  /* 0x0000000007007220 */ /* 0x000fe20000400000 */
[----:B0-----:R-:W-:-:S04]  /*03b0*/  IMAD.WIDE R4, R3, 0x4, R4 ;  /* 0x0000000403047825 */ /* 0x001fc800078e0204 */
[----:B--2---:R-:W-:Y:S01]  /*03c0*/  FFMA R10, R15, R12, R10 ;  /* 0x0000000c0f0a7223 */ /* 0x004fe2000000000a */
[----:B------:R-:W-:Y:S01]  /*03d0*/  FFMA R11, R0, R13, R11 ;  /* 0x0000000d000b7223 */ /* 0x000fe2000000000b */
[----:B------:R-:W-:Y:S06]  /*03e0*/  @P4 EXIT ;  /* 0x000000000000494d */ /* 0x000fec0003800000 */
[----:B------:R-:W-:Y:S01]  /*03f0*/  STG.E.64 desc[UR4][R4.64], R10 ;  /* 0x0000000a04007986 */ /* 0x000fe2000c101b04 */
[----:B------:R-:W-:Y:S05]  /*0400*/  EXIT ;  /* 0x000000000000794d */ /* 0x000fea0003800000 */
.L_x_0:
[----:B------:R-:W-:-:S00]  /*0410*/  BRA `(.L_x_0) ;  /* 0xfffffffc00fc7947 */ /* 0x000fc0000383ffff */
[----:B------:R-:W-:-:S00]  /*0420*/  NOP ;  /* 0x0000000000007918 */ /* 0x000fc00000000000 */
        /* <DEDUP_REMOVED lines=13> */
.L_x_1:


//--------------------- .nv.global.init           --------------------------
	.section	.nv.global.init,"aw",@progbits
.nv.global.init:
	.type		_$_str,@object
	.size		_$_str,(_$_str_$_2 - _$_str)
_$_str:
        /*0000*/ 	.byte	0x5f, 0x5f, 0x43, 0x55, 0x44, 0x41, 0x5f, 0x46, 0x54, 0x5a, 0x00
	.type		_$_str_$_2,@object
	.size		_$_str_$_2,(.L_1 - _$_str_$_2)
_$_str_$_2:
        /*000b*/ 	.byte	0x5f, 0x5f, 0x43, 0x55, 0x44, 0x41, 0x5f, 0x50, 0x52, 0x45, 0x43, 0x5f, 0x53, 0x51, 0x52, 0x54
        /*001b*/ 	.byte	0x00
.L_1:


//--------------------- .nv.constant0.triton_poi_fused__native_batch_norm_legit_no_training_21 --------------------------
	.section	.nv.constant0.triton_poi_fused__native_batch_norm_legit_no_training_21,"a",@progbits
	.sectionflags	@""
	.align	4
.nv.constant0.triton_poi_fused__native_batch_norm_legit_no_training_21:
	.zero		580
